//
// Generated by NVIDIA NVVM Compiler
//
// Compiler Build ID: CL-36424714
// Cuda compilation tools, release 13.0, V13.0.88
// Based on NVVM 20.0.0
//

.version 9.0
.target sm_100
.address_size 64

	// .globl	_Z9reduceSumPfS_i
.extern .shared .align 16 .b8 sdata[];

.visible .entry _Z9reduceSumPfS_i(
	.param .u64 .ptr .align 1 _Z9reduceSumPfS_i_param_0,
	.param .u64 .ptr .align 1 _Z9reduceSumPfS_i_param_1,
	.param .u32 _Z9reduceSumPfS_i_param_2
)
{
	.reg .pred 	%p<6>;
	.reg .b32 	%r<14>;
	.reg .b32 	%f<9>;
	.reg .b64 	%rd<9>;

	ld.param.u64 	%rd1, [_Z9reduceSumPfS_i_param_0];
	ld.param.u64 	%rd2, [_Z9reduceSumPfS_i_param_1];
	ld.param.u32 	%r8, [_Z9reduceSumPfS_i_param_2];
	mov.u32 	%r1, %tid.x;
	mov.u32 	%r2, %ctaid.x;
	mov.u32 	%r13, %ntid.x;
	mad.lo.s32 	%r4, %r2, %r13, %r1;
	setp.ge.s32 	%p1, %r4, %r8;
	mov.f32 	%f8, 0f00000000;
	@%p1 bra 	$L__BB0_2;
	cvta.to.global.u64 	%rd3, %rd1;
	mul.wide.s32 	%rd4, %r4, 4;
	add.s64 	%rd5, %rd3, %rd4;
	ld.global.f32 	%f8, [%rd5];
$L__BB0_2:
	shl.b32 	%r9, %r1, 2;
	mov.u32 	%r10, sdata;
	add.s32 	%r5, %r10, %r9;
	st.shared.f32 	[%r5], %f8;
	bar.sync 	0;
	setp.lt.u32 	%p2, %r13, 2;
	@%p2 bra 	$L__BB0_6;
$L__BB0_3:
	shr.u32 	%r7, %r13, 1;
	setp.ge.u32 	%p3, %r1, %r7;
	@%p3 bra 	$L__BB0_5;
	shl.b32 	%r11, %r7, 2;
	add.s32 	%r12, %r5, %r11;
	ld.shared.f32 	%f4, [%r12];
	ld.shared.f32 	%f5, [%r5];
	add.f32 	%f6, %f4, %f5;
	st.shared.f32 	[%r5], %f6;
$L__BB0_5:
	bar.sync 	0;
	setp.gt.u32 	%p4, %r13, 3;
	mov.u32 	%r13, %r7;
	@%p4 bra 	$L__BB0_3;
$L__BB0_6:
	setp.ne.s32 	%p5, %r1, 0;
	@%p5 bra 	$L__BB0_8;
	ld.shared.f32 	%f7, [sdata];
	cvta.to.global.u64 	%rd6, %rd2;
	mul.wide.u32 	%rd7, %r2, 4;
	add.s64 	%rd8, %rd6, %rd7;
	st.global.f32 	[%rd8], %f7;
$L__BB0_8:
	ret;

}


// ===== COMPILED SASS (sm_100) =====

	.target	sm_100

	.elftype	@"ET_EXEC"


//--------------------- .note.nv.tkinfo           --------------------------
	.section	.note.nv.tkinfo,"",@"SHT_NOTE"
	.sectionflags	@"SHF_NOTE_NV_TKINFO"
	.tkinfo
        /*0018*/ 	.word	0x00000002
        /*0030*/ 	.string	""
        /*0030*/ 	.string	"ptxas"
        /*0030*/ 	.string	"Cuda compilation tools, release 13.0, V13.0.88"
        /*0030*/ 	.string	"Build cuda_13.0.r13.0/compiler.36424714_0"
        /*0030*/ 	.string	"-arch sm_100 -m 64 "



//--------------------- .note.nv.cuinfo           --------------------------
	.section	.note.nv.cuinfo,"",@"SHT_NOTE"
	.sectionflags	@"SHF_NOTE_NV_CUINFO"
        /*0018*/ 	.short	0x0002
        /*001a*/ 	.short	0x0064
        /*001c*/ 	.short	0x0082
	.zero		2


//--------------------- .nv.info                  --------------------------
	.section	.nv.info,"",@"SHT_CUDA_INFO"
	.align	4


	//----- nvinfo : EIATTR_REGCOUNT
	.align		4
        /*0000*/ 	.byte	0x04, 0x2f
        /*0002*/ 	.short	(.L_1 - .L_0)
	.align		4
.L_0:
        /*0004*/ 	.word	index@(_Z9reduceSumPfS_i)
        /*0008*/ 	.word	0x0000000b


	//----- nvinfo : EIATTR_FRAME_SIZE
	.align		4
.L_1:
        /*000c*/ 	.byte	0x04, 0x11
        /*000e*/ 	.short	(.L_3 - .L_2)
	.align		4
.L_2:
        /*0010*/ 	.word	index@(_Z9reduceSumPfS_i)
        /*0014*/ 	.word	0x00000000


	//----- nvinfo : EIATTR_MIN_STACK_SIZE
	.align		4
.L_3:
        /*0018*/ 	.byte	0x04, 0x12
        /*001a*/ 	.short	(.L_5 - .L_4)
	.align		4
.L_4:
        /*001c*/ 	.word	index@(_Z9reduceSumPfS_i)
        /*0020*/ 	.word	0x00000000
.L_5:


//--------------------- .nv.compat                --------------------------
	.section	.nv.compat,"",@"SHT_CUDA_COMPAT_INFO"
	.align	4
        /*0000*/ 	.byte	0x02, 0x09, 0x00, 0x00, 0x02, 0x02, 0x01, 0x00, 0x02, 0x05, 0x05, 0x00, 0x03, 0x07, 0x01, 0x01
        /*0010*/ 	.byte	0x02, 0x03, 0x00, 0x00, 0x02, 0x06, 0x01, 0x00, 0x04, 0x0b, 0x08, 0x00, 0x09, 0x00, 0x00, 0x00
        /*0020*/ 	.byte	0x00, 0x00, 0x00, 0x00


//--------------------- .nv.info._Z9reduceSumPfS_i --------------------------
	.section	.nv.info._Z9reduceSumPfS_i,"",@"SHT_CUDA_INFO"
	.sectionflags	@""
	.align	4


	//----- nvinfo : EIATTR_CUDA_API_VERSION
	.align		4
        /*0000*/ 	.byte	0x04, 0x37
        /*0002*/ 	.short	(.L_7 - .L_6)
.L_6:
        /*0004*/ 	.word	0x00000082


	//----- nvinfo : EIATTR_KPARAM_INFO
	.align		4
.L_7:
        /*0008*/ 	.byte	0x04, 0x17
        /*000a*/ 	.short	(.L_9 - .L_8)
.L_8:
        /*000c*/ 	.word	0x00000000
        /*0010*/ 	.short	0x0002
        /*0012*/ 	.short	0x0010
        /*0014*/ 	.byte	0x00, 0xf0, 0x11, 0x00


	//----- nvinfo : EIATTR_KPARAM_INFO
	.align		4
.L_9:
        /*0018*/ 	.byte	0x04, 0x17
        /*001a*/ 	.short	(.L_11 - .L_10)
.L_10:
        /*001c*/ 	.word	0x00000000
        /*0020*/ 	.short	0x0001
        /*0022*/ 	.short	0x0008
        /*0024*/ 	.byte	0x00, 0xf5, 0x21, 0x00


	//----- nvinfo : EIATTR_KPARAM_INFO
	.align		4
.L_11:
        /*0028*/ 	.byte	0x04, 0x17
        /*002a*/ 	.short	(.L_13 - .L_12)
.L_12:
        /*002c*/ 	.word	0x00000000
        /*0030*/ 	.short	0x0000
        /*0032*/ 	.short	0x0000
        /*0034*/ 	.byte	0x00, 0xf5, 0x21, 0x00


	//----- nvinfo : EIATTR_SPARSE_MMA_MASK
	.align		4
.L_13:
        /*0038*/ 	.byte	0x03, 0x50
        /*003a*/ 	.short	0x0000


	//----- nvinfo : EIATTR_MAXREG_COUNT
	.align		4
        /*003c*/ 	.byte	0x03, 0x1b
        /*003e*/ 	.short	0x00ff


	//----- nvinfo : EIATTR_NUM_BARRIERS
	.align		4
        /*0040*/ 	.byte	0x02, 0x4c
        /*0042*/ 	.byte	0x01
	.zero		1


	//----- nvinfo : EIATTR_MERCURY_ISA_VERSION
	.align		4
        /*0044*/ 	.byte	0x03, 0x5f
        /*0046*/ 	.short	0x0101


	//----- nvinfo : EIATTR_VRC_CTA_INIT_COUNT
	.align		4
        /*0048*/ 	.byte	0x02, 0x4a
	.zero		1
	.zero		1


	//----- nvinfo : EIATTR_EXIT_INSTR_OFFSETS
	.align		4
        /*004c*/ 	.byte	0x04, 0x1c
        /*004e*/ 	.short	(.L_15 - .L_14)


	//   ....[0]....
.L_14:
        /*0050*/ 	.word	0x00000210


	//   ....[1]....
        /*0054*/ 	.word	0x00000290


	//----- nvinfo : EIATTR_CBANK_PARAM_SIZE
	.align		4
.L_15:
        /*0058*/ 	.byte	0x03, 0x19
        /*005a*/ 	.short	0x0014


	//----- nvinfo : EIATTR_PARAM_CBANK
	.align		4
        /*005c*/ 	.byte	0x04, 0x0a
        /*005e*/ 	.short	(.L_17 - .L_16)
	.align		4
.L_16:
        /*0060*/ 	.word	index@(.nv.constant0._Z9reduceSumPfS_i)
        /*0064*/ 	.short	0x0380
        /*0066*/ 	.short	0x0014


	//----- nvinfo : EIATTR_SW_WAR
	.align		4
.L_17:
        /*0068*/ 	.byte	0x04, 0x36
        /*006a*/ 	.short	(.L_19 - .L_18)
.L_18:
        /*006c*/ 	.word	0x00000008
.L_19:


//--------------------- .nv.callgraph             --------------------------
	.section	.nv.callgraph,"",@"SHT_CUDA_CALLGRAPH"
	.align	4
	.sectionentsize	8
	.align		4
        /*0000*/ 	.word	0x00000000
	.align		4
        /*0004*/ 	.word	0xffffffff
	.align		4
        /*0008*/ 	.word	0x00000000
	.align		4
        /*000c*/ 	.word	0xfffffffe
	.align		4
        /*0010*/ 	.word	0x00000000
	.align		4
        /*0014*/ 	.word	0xfffffffd
	.align		4
        /*0018*/ 	.word	0x00000000
	.align		4
        /*001c*/ 	.word	0xfffffffc


//--------------------- .text._Z9reduceSumPfS_i   --------------------------
	.section	.text._Z9reduceSumPfS_i,"ax",@progbits
	.align	128
        .global         _Z9reduceSumPfS_i
        .type           _Z9reduceSumPfS_i,@function
        .size           _Z9reduceSumPfS_i,(.L_x_3 - _Z9reduceSumPfS_i)
        .other          _Z9reduceSumPfS_i,@"STO_CUDA_ENTRY STV_DEFAULT"
_Z9reduceSumPfS_i:
.text._Z9reduceSumPfS_i:
[----:B------:R-:W-:Y:S01]  /*0000*/  LDC R1, c[0x0][0x37c] ;  /* 0x0000df00ff017b82 */ /* 0x000fe20000000800 */
[----:B------:R-:W0:Y:S01]  /*0010*/  S2R R6, SR_TID.X ;  /* 0x0000000000067919 */ /* 0x000e220000002100 */
[----:B------:R-:W0:Y:S01]  /*0020*/  LDCU UR8, c[0x0][0x360] ;  /* 0x00006c00ff0877ac */ /* 0x000e220008000800 */
[----:B------:R-:W-:Y:S01]  /*0030*/  IMAD.MOV.U32 R4, RZ, RZ, RZ ;  /* 0x000000ffff047224 */ /* 0x000fe200078e00ff */
[----:B------:R-:W0:Y:S01]  /*0040*/  S2R R7, SR_CTAID.X ;  /* 0x0000000000077919 */ /* 0x000e220000002500 */
[----:B------:R-:W1:Y:S01]  /*0050*/  LDCU UR4, c[0x0][0x390] ;  /* 0x00007200ff0477ac */ /* 0x000e620008000800 */
[----:B------:R-:W2:Y:S01]  /*0060*/  LDCU.64 UR6, c[0x0][0x358] ;  /* 0x00006b00ff0677ac */ /* 0x000ea20008000a00 */
[----:B0-----:R-:W-:-:S05]  /*0070*/  IMAD R5, R7, UR8, R6 ;  /* 0x0000000807057c24 */ /* 0x001fca000f8e0206 */
[----:B-1----:R-:W-:-:S13]  /*0080*/  ISETP.GE.AND P0, PT, R5, UR4, PT ;  /* 0x0000000405007c0c */ /* 0x002fda000bf06270 */
[----:B------:R-:W0:Y:S02]  /*0090*/  @!P0 LDC.64 R2, c[0x0][0x380] ;  /* 0x0000e000ff028b82 */ /* 0x000e240000000a00 */
[----:B0-----:R-:W-:-:S05]  /*00a0*/  @!P0 IMAD.WIDE R2, R5, 0x4, R2 ;  /* 0x0000000405028825 */ /* 0x001fca00078e0202 */
[----:B--2---:R-:W2:Y:S01]  /*00b0*/  @!P0 LDG.E R4, desc[UR6][R2.64] ;  /* 0x0000000602048981 */ /* 0x004ea2000c1e1900 */
[----:B------:R-:W0:Y:S01]  /*00c0*/  S2UR UR5, SR_CgaCtaId ;  /* 0x00000000000579c3 */ /* 0x000e220000008800 */
[----:B------:R-:W-:Y:S01]  /*00d0*/  IMAD.U32 R0, RZ, RZ, UR8 ;  /* 0x00000008ff007e24 */ /* 0x000fe2000f8e00ff */
[----:B------:R-:W-:Y:S01]  /*00e0*/  UMOV UR4, 0x400 ;  /* 0x0000040000047882 */ /* 0x000fe20000000000 */
[----:B------:R-:W-:-:S03]  /*00f0*/  ISETP.NE.AND P0, PT, R6, RZ, PT ;  /* 0x000000ff0600720c */ /* 0x000fc60003f05270 */
[----:B------:R-:W-:Y:S01]  /*0100*/  ISETP.GE.U32.AND P1, PT, R0, 0x2, PT ;  /* 0x000000020000780c */ /* 0x000fe20003f26070 */
[----:B0-----:R-:W-:-:S06]  /*0110*/  ULEA UR4, UR5, UR4, 0x18 ;  /* 0x0000000405047291 */ /* 0x001fcc000f8ec0ff */
[----:B------:R-:W-:-:S05]  /*0120*/  LEA R5, R6, UR4, 0x2 ;  /* 0x0000000406057c11 */ /* 0x000fca000f8e10ff */
[----:B--2---:R0:W-:Y:S01]  /*0130*/  STS [R5], R4 ;  /* 0x0000000405007388 */ /* 0x0041e20000000800 */
[----:B------:R-:W-:Y:S06]  /*0140*/  BAR.SYNC.DEFER_BLOCKING 0x0 ;  /* 0x0000000000007b1d */ /* 0x000fec0000010000 */
[----:B------:R-:W-:Y:S05]  /*0150*/  @!P1 BRA `(.L_x_0) ;  /* 0x00000000002c9947 */ /* 0x000fea0003800000 */
.L_x_1:
[----:B------:R-:W-:-:S04]  /*0160*/  SHF.R.U32.HI R8, RZ, 0x1, R0 ;  /* 0x00000001ff087819 */ /* 0x000fc80000011600 */
[----:B------:R-:W-:-:S13]  /*0170*/  ISETP.GE.U32.AND P1, PT, R6, R8, PT ;  /* 0x000000080600720c */ /* 0x000fda0003f26070 */
[----:B------:R-:W-:Y:S01]  /*0180*/  @!P1 LEA R2, R8, R5, 0x2 ;  /* 0x0000000508029211 */ /* 0x000fe200078e10ff */
[----:B------:R-:W-:Y:S05]  /*0190*/  @!P1 LDS R3, [R5] ;  /* 0x0000000005039984 */ /* 0x000fea0000000800 */
[----:B------:R-:W0:Y:S02]  /*01a0*/  @!P1 LDS R2, [R2] ;  /* 0x0000000002029984 */ /* 0x000e240000000800 */
[----:B0-----:R-:W-:-:S05]  /*01b0*/  @!P1 FADD R4, R2, R3 ;  /* 0x0000000302049221 */ /* 0x001fca0000000000 */
[----:B------:R1:W-:Y:S01]  /*01c0*/  @!P1 STS [R5], R4 ;  /* 0x0000000405009388 */ /* 0x0003e20000000800 */
[----:B------:R-:W-:Y:S01]  /*01d0*/  BAR.SYNC.DEFER_BLOCKING 0x0 ;  /* 0x0000000000007b1d */ /* 0x000fe20000010000 */
[----:B------:R-:W-:Y:S01]  /*01e0*/  ISETP.GT.U32.AND P1, PT, R0, 0x3, PT ;  /* 0x000000030000780c */ /* 0x000fe20003f24070 */
[----:B------:R-:W-:-:S12]  /*01f0*/  IMAD.MOV.U32 R0, RZ, RZ, R8 ;  /* 0x000000ffff007224 */ /* 0x000fd800078e0008 */
[----:B-1----:R-:W-:Y:S05]  /*0200*/  @P1 BRA `(.L_x_1) ;  /* 0xfffffffc00d41947 */ /* 0x002fea000383ffff */
.L_x_0:
[----:B------:R-:W-:Y:S05]  /*0210*/  @P0 EXIT ;  /* 0x000000000000094d */ /* 0x000fea0003800000 */
[----:B------:R-:W1:Y:S01]  /*0220*/  S2UR UR5, SR_CgaCtaId ;  /* 0x00000000000579c3 */ /* 0x000e620000008800 */
[----:B------:R-:W-:-:S07]  /*0230*/  UMOV UR4, 0x400 ;  /* 0x0000040000047882 */ /* 0x000fce0000000000 */
[----:B------:R-:W2:Y:S01]  /*0240*/  LDC.64 R2, c[0x0][0x388] ;  /* 0x0000e200ff027b82 */ /* 0x000ea20000000a00 */
[----:B-1----:R-:W-:Y:S01]  /*0250*/  ULEA UR4, UR5, UR4, 0x18 ;  /* 0x0000000405047291 */ /* 0x002fe2000f8ec0ff */
[----:B--2---:R-:W-:-:S08]  /*0260*/  IMAD.WIDE.U32 R2, R7, 0x4, R2 ;  /* 0x0000000407027825 */ /* 0x004fd000078e0002 */
[----:B0-----:R-:W0:Y:S04]  /*0270*/  LDS R5, [UR4] ;  /* 0x00000004ff057984 */ /* 0x001e280008000800 */
[----:B0-----:R-:W-:Y:S01]  /*0280*/  STG.E desc[UR6][R2.64], R5 ;  /* 0x0000000502007986 */ /* 0x001fe2000c101906 */
[----:B------:R-:W-:Y:S05]  /*0290*/  EXIT ;  /* 0x000000000000794d */ /* 0x000fea0003800000 */
.L_x_2:
[----:B------:R-:W-:-:S00]  /*02a0*/  BRA `(.L_x_2) ;  /* 0xfffffffc00fc7947 */ /* 0x000fc0000383ffff */
[----:B------:R-:W-:-:S00]  /*02b0*/  NOP ;  /* 0x0000000000007918 */ /* 0x000fc00000000000 */
        /* <DEDUP_REMOVED lines=12> */
.L_x_3:


//--------------------- .nv.shared._Z9reduceSumPfS_i --------------------------
	.section	.nv.shared._Z9reduceSumPfS_i,"aw",@nobits
	.sectionflags	@""
	.align	16
	.zero		1024


//--------------------- .nv.shared.reserved.0     --------------------------
	.section	.nv.shared.reserved.0,"aw",@nobits
	.weak		__nv_reservedSMEM_offset_0_alias
	.size		__nv_reservedSMEM_offset_0_alias, 0, 64
	.other		__nv_reservedSMEM_offset_0_alias,@"STO_CUDA_RESERVED_SHARED STV_DEFAULT"
__nv_reservedSMEM_offset_0_alias:
	.zero		0
	.zero		64


//--------------------- .nv.constant0._Z9reduceSumPfS_i --------------------------
	.section	.nv.constant0._Z9reduceSumPfS_i,"a",@progbits
	.sectionflags	@""
	.align	4
.nv.constant0._Z9reduceSumPfS_i:
	.zero		916


//--------------------- SYMBOLS --------------------------

	.type		.nv.reservedSmem.offset0,@object
	.size		.nv.reservedSmem.offset0,0x4
	.type		.nv.reservedSmem.cap,@object
	.size		.nv.reservedSmem.cap,0x4
